//
// Generated by NVIDIA NVVM Compiler
//
// Compiler Build ID: CL-36424714
// Cuda compilation tools, release 13.0, V13.0.88
// Based on NVVM 20.0.0
//

.version 9.0
.target sm_100
.address_size 64

	// .globl	_Z18vector_dot_productPdS_S_S_ii

.visible .entry _Z18vector_dot_productPdS_S_S_ii(
	.param .u64 .ptr .align 1 _Z18vector_dot_productPdS_S_S_ii_param_0,
	.param .u64 .ptr .align 1 _Z18vector_dot_productPdS_S_S_ii_param_1,
	.param .u64 .ptr .align 1 _Z18vector_dot_productPdS_S_S_ii_param_2,
	.param .u64 .ptr .align 1 _Z18vector_dot_productPdS_S_S_ii_param_3,
	.param .u32 _Z18vector_dot_productPdS_S_S_ii_param_4,
	.param .u32 _Z18vector_dot_productPdS_S_S_ii_param_5
)
{
	.reg .pred 	%p<14>;
	.reg .b32 	%r<91>;
	.reg .b32 	%f<37>;
	.reg .b64 	%rd<52>;
	.reg .b64 	%fd<62>;

	ld.param.u64 	%rd10, [_Z18vector_dot_productPdS_S_S_ii_param_0];
	ld.param.u64 	%rd11, [_Z18vector_dot_productPdS_S_S_ii_param_1];
	ld.param.u64 	%rd9, [_Z18vector_dot_productPdS_S_S_ii_param_3];
	ld.param.u32 	%r52, [_Z18vector_dot_productPdS_S_S_ii_param_4];
	ld.param.u32 	%r53, [_Z18vector_dot_productPdS_S_S_ii_param_5];
	cvta.to.global.u64 	%rd1, %rd11;
	cvta.to.global.u64 	%rd2, %rd10;
	mov.u32 	%r54, %tid.x;
	div.s32 	%r55, %r52, %r53;
	mul.lo.s32 	%r56, %r55, %r53;
	sub.s32 	%r57, %r52, %r56;
	mul.lo.s32 	%r58, %r55, %r54;
	setp.eq.s32 	%p1, %r58, 0;
	add.s32 	%r59, %r58, %r57;
	selp.b32 	%r75, 0, %r59, %p1;
	add.s32 	%r2, %r59, %r55;
	setp.ge.s32 	%p2, %r75, %r2;
	setp.lt.s32 	%p3, %r52, 1;
	or.pred  	%p4, %p2, %p3;
	@%p4 bra 	$L__BB0_16;
	and.b32  	%r3, %r52, 7;
	and.b32  	%r4, %r52, 3;
	and.b32  	%r5, %r52, 2147483640;
	and.b32  	%r6, %r52, 1;
	neg.s32 	%r7, %r5;
	shl.b32 	%r8, %r52, 3;
	shl.b32 	%r9, %r52, 1;
	mul.lo.s32 	%r10, %r52, 3;
	shl.b32 	%r11, %r52, 2;
	mul.lo.s32 	%r12, %r52, 7;
	mul.wide.u32 	%rd3, %r8, 8;
	add.s64 	%rd4, %rd2, 32;
	mul.lo.s32 	%r13, %r75, %r52;
	cvta.to.global.u64 	%rd5, %rd9;
	mov.b32 	%r78, 0;
$L__BB0_2:
	mul.lo.s32 	%r16, %r75, %r52;
	mov.b32 	%r77, 0;
$L__BB0_3:
	mov.u32 	%r18, %r78;
	setp.lt.u32 	%p5, %r52, 8;
	mov.f32 	%f36, 0f00000000;
	mov.b32 	%r89, 0;
	@%p5 bra 	$L__BB0_6;
	add.s32 	%r86, %r52, %r77;
	add.s32 	%r85, %r9, %r77;
	add.s32 	%r84, %r10, %r77;
	add.s32 	%r83, %r11, %r77;
	mad.lo.s32 	%r82, %r52, 5, %r77;
	mad.lo.s32 	%r81, %r52, 6, %r77;
	add.s32 	%r80, %r12, %r77;
	mul.wide.u32 	%rd12, %r77, 8;
	add.s64 	%rd51, %rd1, %rd12;
	mov.f32 	%f36, 0f00000000;
	mov.u32 	%r79, %r16;
	mov.u32 	%r87, %r7;
$L__BB0_5:
	.pragma "nounroll";
	mul.wide.s32 	%rd13, %r79, 8;
	add.s64 	%rd14, %rd4, %rd13;
	cvt.f64.f32 	%fd1, %f36;
	ld.global.f64 	%fd2, [%rd14+-32];
	ld.global.f64 	%fd3, [%rd51];
	fma.rn.f64 	%fd4, %fd2, %fd3, %fd1;
	cvt.rn.f32.f64 	%f16, %fd4;
	cvt.f64.f32 	%fd5, %f16;
	ld.global.f64 	%fd6, [%rd14+-24];
	mul.wide.u32 	%rd15, %r86, 8;
	add.s64 	%rd16, %rd1, %rd15;
	ld.global.f64 	%fd7, [%rd16];
	fma.rn.f64 	%fd8, %fd6, %fd7, %fd5;
	cvt.rn.f32.f64 	%f17, %fd8;
	cvt.f64.f32 	%fd9, %f17;
	ld.global.f64 	%fd10, [%rd14+-16];
	mul.wide.u32 	%rd17, %r85, 8;
	add.s64 	%rd18, %rd1, %rd17;
	ld.global.f64 	%fd11, [%rd18];
	fma.rn.f64 	%fd12, %fd10, %fd11, %fd9;
	cvt.rn.f32.f64 	%f18, %fd12;
	cvt.f64.f32 	%fd13, %f18;
	ld.global.f64 	%fd14, [%rd14+-8];
	mul.wide.u32 	%rd19, %r84, 8;
	add.s64 	%rd20, %rd1, %rd19;
	ld.global.f64 	%fd15, [%rd20];
	fma.rn.f64 	%fd16, %fd14, %fd15, %fd13;
	cvt.rn.f32.f64 	%f19, %fd16;
	cvt.f64.f32 	%fd17, %f19;
	ld.global.f64 	%fd18, [%rd14];
	mul.wide.u32 	%rd21, %r83, 8;
	add.s64 	%rd22, %rd1, %rd21;
	ld.global.f64 	%fd19, [%rd22];
	fma.rn.f64 	%fd20, %fd18, %fd19, %fd17;
	cvt.rn.f32.f64 	%f20, %fd20;
	cvt.f64.f32 	%fd21, %f20;
	ld.global.f64 	%fd22, [%rd14+8];
	mul.wide.u32 	%rd23, %r82, 8;
	add.s64 	%rd24, %rd1, %rd23;
	ld.global.f64 	%fd23, [%rd24];
	fma.rn.f64 	%fd24, %fd22, %fd23, %fd21;
	cvt.rn.f32.f64 	%f21, %fd24;
	cvt.f64.f32 	%fd25, %f21;
	ld.global.f64 	%fd26, [%rd14+16];
	mul.wide.u32 	%rd25, %r81, 8;
	add.s64 	%rd26, %rd1, %rd25;
	ld.global.f64 	%fd27, [%rd26];
	fma.rn.f64 	%fd28, %fd26, %fd27, %fd25;
	cvt.rn.f32.f64 	%f22, %fd28;
	cvt.f64.f32 	%fd29, %f22;
	ld.global.f64 	%fd30, [%rd14+24];
	mul.wide.u32 	%rd27, %r80, 8;
	add.s64 	%rd28, %rd1, %rd27;
	ld.global.f64 	%fd31, [%rd28];
	fma.rn.f64 	%fd32, %fd30, %fd31, %fd29;
	cvt.rn.f32.f64 	%f36, %fd32;
	add.s32 	%r87, %r87, 8;
	add.s32 	%r86, %r86, %r8;
	add.s32 	%r85, %r85, %r8;
	add.s32 	%r84, %r84, %r8;
	add.s32 	%r83, %r83, %r8;
	add.s32 	%r82, %r82, %r8;
	add.s32 	%r81, %r81, %r8;
	add.s32 	%r80, %r80, %r8;
	add.s64 	%rd51, %rd51, %rd3;
	add.s32 	%r79, %r79, 8;
	setp.ne.s32 	%p6, %r87, 0;
	mov.u32 	%r89, %r5;
	@%p6 bra 	$L__BB0_5;
$L__BB0_6:
	setp.eq.s32 	%p7, %r3, 0;
	@%p7 bra 	$L__BB0_14;
	add.s32 	%r63, %r3, -1;
	setp.lt.u32 	%p8, %r63, 3;
	@%p8 bra 	$L__BB0_9;
	cvt.f64.f32 	%fd33, %f36;
	add.s32 	%r64, %r89, %r16;
	mul.wide.s32 	%rd29, %r64, 8;
	add.s64 	%rd30, %rd2, %rd29;
	ld.global.f64 	%fd34, [%rd30];
	mad.lo.s32 	%r65, %r89, %r52, %r77;
	mul.wide.u32 	%rd31, %r65, 8;
	add.s64 	%rd32, %rd1, %rd31;
	ld.global.f64 	%fd35, [%rd32];
	fma.rn.f64 	%fd36, %fd34, %fd35, %fd33;
	cvt.rn.f32.f64 	%f24, %fd36;
	cvt.f64.f32 	%fd37, %f24;
	ld.global.f64 	%fd38, [%rd30+8];
	add.s32 	%r66, %r65, %r52;
	mul.wide.u32 	%rd33, %r66, 8;
	add.s64 	%rd34, %rd1, %rd33;
	ld.global.f64 	%fd39, [%rd34];
	fma.rn.f64 	%fd40, %fd38, %fd39, %fd37;
	cvt.rn.f32.f64 	%f25, %fd40;
	cvt.f64.f32 	%fd41, %f25;
	ld.global.f64 	%fd42, [%rd30+16];
	add.s32 	%r67, %r66, %r52;
	mul.wide.u32 	%rd35, %r67, 8;
	add.s64 	%rd36, %rd1, %rd35;
	ld.global.f64 	%fd43, [%rd36];
	fma.rn.f64 	%fd44, %fd42, %fd43, %fd41;
	cvt.rn.f32.f64 	%f26, %fd44;
	cvt.f64.f32 	%fd45, %f26;
	ld.global.f64 	%fd46, [%rd30+24];
	add.s32 	%r68, %r67, %r52;
	mul.wide.u32 	%rd37, %r68, 8;
	add.s64 	%rd38, %rd1, %rd37;
	ld.global.f64 	%fd47, [%rd38];
	fma.rn.f64 	%fd48, %fd46, %fd47, %fd45;
	cvt.rn.f32.f64 	%f36, %fd48;
	add.s32 	%r89, %r89, 4;
$L__BB0_9:
	setp.eq.s32 	%p9, %r4, 0;
	@%p9 bra 	$L__BB0_14;
	setp.eq.s32 	%p10, %r4, 1;
	@%p10 bra 	$L__BB0_12;
	cvt.f64.f32 	%fd49, %f36;
	add.s32 	%r69, %r89, %r16;
	mul.wide.s32 	%rd39, %r69, 8;
	add.s64 	%rd40, %rd2, %rd39;
	ld.global.f64 	%fd50, [%rd40];
	mad.lo.s32 	%r70, %r89, %r52, %r77;
	mul.wide.u32 	%rd41, %r70, 8;
	add.s64 	%rd42, %rd1, %rd41;
	ld.global.f64 	%fd51, [%rd42];
	fma.rn.f64 	%fd52, %fd50, %fd51, %fd49;
	cvt.rn.f32.f64 	%f28, %fd52;
	cvt.f64.f32 	%fd53, %f28;
	ld.global.f64 	%fd54, [%rd40+8];
	add.s32 	%r71, %r70, %r52;
	mul.wide.u32 	%rd43, %r71, 8;
	add.s64 	%rd44, %rd1, %rd43;
	ld.global.f64 	%fd55, [%rd44];
	fma.rn.f64 	%fd56, %fd54, %fd55, %fd53;
	cvt.rn.f32.f64 	%f36, %fd56;
	add.s32 	%r89, %r89, 2;
$L__BB0_12:
	setp.eq.s32 	%p11, %r6, 0;
	@%p11 bra 	$L__BB0_14;
	cvt.f64.f32 	%fd57, %f36;
	add.s32 	%r72, %r89, %r16;
	mul.wide.s32 	%rd45, %r72, 8;
	add.s64 	%rd46, %rd2, %rd45;
	ld.global.f64 	%fd58, [%rd46];
	mad.lo.s32 	%r73, %r89, %r52, %r77;
	mul.wide.u32 	%rd47, %r73, 8;
	add.s64 	%rd48, %rd1, %rd47;
	ld.global.f64 	%fd59, [%rd48];
	fma.rn.f64 	%fd60, %fd58, %fd59, %fd57;
	cvt.rn.f32.f64 	%f36, %fd60;
$L__BB0_14:
	cvt.f64.f32 	%fd61, %f36;
	add.s32 	%r78, %r18, 1;
	add.s32 	%r74, %r18, %r13;
	mul.wide.s32 	%rd49, %r74, 8;
	add.s64 	%rd50, %rd5, %rd49;
	st.global.f64 	[%rd50], %fd61;
	add.s32 	%r77, %r77, 1;
	setp.ne.s32 	%p12, %r77, %r52;
	@%p12 bra 	$L__BB0_3;
	add.s32 	%r75, %r75, 1;
	setp.lt.s32 	%p13, %r75, %r2;
	@%p13 bra 	$L__BB0_2;
$L__BB0_16:
	bar.sync 	0;
	ret;

}


// ===== COMPILED SASS (sm_100) =====

	.target	sm_100

	.elftype	@"ET_EXEC"


//--------------------- .note.nv.tkinfo           --------------------------
	.section	.note.nv.tkinfo,"",@"SHT_NOTE"
	.sectionflags	@"SHF_NOTE_NV_TKINFO"
	.tkinfo
        /*0018*/ 	.word	0x00000002
        /*0030*/ 	.string	""
        /*0030*/ 	.string	"ptxas"
        /*0030*/ 	.string	"Cuda compilation tools, release 13.0, V13.0.88"
        /*0030*/ 	.string	"Build cuda_13.0.r13.0/compiler.36424714_0"
        /*0030*/ 	.string	"-arch sm_100 -m 64 "



//--------------------- .note.nv.cuinfo           --------------------------
	.section	.note.nv.cuinfo,"",@"SHT_NOTE"
	.sectionflags	@"SHF_NOTE_NV_CUINFO"
        /*0018*/ 	.short	0x0002
        /*001a*/ 	.short	0x0064
        /*001c*/ 	.short	0x0082
	.zero		2


//--------------------- .nv.info                  --------------------------
	.section	.nv.info,"",@"SHT_CUDA_INFO"
	.align	4


	//----- nvinfo : EIATTR_REGCOUNT
	.align		4
        /*0000*/ 	.byte	0x04, 0x2f
        /*0002*/ 	.short	(.L_1 - .L_0)
	.align		4
.L_0:
        /*0004*/ 	.word	index@(_Z18vector_dot_productPdS_S_S_ii)
        /*0008*/ 	.word	0x00000030


	//----- nvinfo : EIATTR_FRAME_SIZE
	.align		4
.L_1:
        /*000c*/ 	.byte	0x04, 0x11
        /*000e*/ 	.short	(.L_3 - .L_2)
	.align		4
.L_2:
        /*0010*/ 	.word	index@(_Z18vector_dot_productPdS_S_S_ii)
        /*0014*/ 	.word	0x00000000


	//----- nvinfo : EIATTR_MIN_STACK_SIZE
	.align		4
.L_3:
        /*0018*/ 	.byte	0x04, 0x12
        /*001a*/ 	.short	(.L_5 - .L_4)
	.align		4
.L_4:
        /*001c*/ 	.word	index@(_Z18vector_dot_productPdS_S_S_ii)
        /*0020*/ 	.word	0x00000000
.L_5:


//--------------------- .nv.compat                --------------------------
	.section	.nv.compat,"",@"SHT_CUDA_COMPAT_INFO"
	.align	4
        /*0000*/ 	.byte	0x02, 0x09, 0x00, 0x00, 0x02, 0x02, 0x01, 0x00, 0x02, 0x05, 0x05, 0x00, 0x03, 0x07, 0x01, 0x01
        /*0010*/ 	.byte	0x02, 0x03, 0x00, 0x00, 0x02, 0x06, 0x01, 0x00, 0x04, 0x0b, 0x08, 0x00, 0x01, 0x00, 0x00, 0x00
        /*0020*/ 	.byte	0x00, 0x00, 0x00, 0x00


//--------------------- .nv.info._Z18vector_dot_productPdS_S_S_ii --------------------------
	.section	.nv.info._Z18vector_dot_productPdS_S_S_ii,"",@"SHT_CUDA_INFO"
	.sectionflags	@""
	.align	4


	//----- nvinfo : EIATTR_CUDA_API_VERSION
	.align		4
        /*0000*/ 	.byte	0x04, 0x37
        /*0002*/ 	.short	(.L_7 - .L_6)
.L_6:
        /*0004*/ 	.word	0x00000082


	//----- nvinfo : EIATTR_KPARAM_INFO
	.align		4
.L_7:
        /*0008*/ 	.byte	0x04, 0x17
        /*000a*/ 	.short	(.L_9 - .L_8)
.L_8:
        /*000c*/ 	.word	0x00000000
        /*0010*/ 	.short	0x0005
        /*0012*/ 	.short	0x0024
        /*0014*/ 	.byte	0x00, 0xf0, 0x11, 0x00


	//----- nvinfo : EIATTR_KPARAM_INFO
	.align		4
.L_9:
        /*0018*/ 	.byte	0x04, 0x17
        /*001a*/ 	.short	(.L_11 - .L_10)
.L_10:
        /*001c*/ 	.word	0x00000000
        /*0020*/ 	.short	0x0004
        /*0022*/ 	.short	0x0020
        /*0024*/ 	.byte	0x00, 0xf0, 0x11, 0x00


	//----- nvinfo : EIATTR_KPARAM_INFO
	.align		4
.L_11:
        /*0028*/ 	.byte	0x04, 0x17
        /*002a*/ 	.short	(.L_13 - .L_12)
.L_12:
        /*002c*/ 	.word	0x00000000
        /*0030*/ 	.short	0x0003
        /*0032*/ 	.short	0x0018
        /*0034*/ 	.byte	0x00, 0xf5, 0x21, 0x00


	//----- nvinfo : EIATTR_KPARAM_INFO
	.align		4
.L_13:
        /*0038*/ 	.byte	0x04, 0x17
        /*003a*/ 	.short	(.L_15 - .L_14)
.L_14:
        /*003c*/ 	.word	0x00000000
        /*0040*/ 	.short	0x0002
        /*0042*/ 	.short	0x0010
        /*0044*/ 	.byte	0x00, 0xf5, 0x21, 0x00


	//----- nvinfo : EIATTR_KPARAM_INFO
	.align		4
.L_15:
        /*0048*/ 	.byte	0x04, 0x17
        /*004a*/ 	.short	(.L_17 - .L_16)
.L_16:
        /*004c*/ 	.word	0x00000000
        /*0050*/ 	.short	0x0001
        /*0052*/ 	.short	0x0008
        /*0054*/ 	.byte	0x00, 0xf5, 0x21, 0x00


	//----- nvinfo : EIATTR_KPARAM_INFO
	.align		4
.L_17:
        /*0058*/ 	.byte	0x04, 0x17
        /*005a*/ 	.short	(.L_19 - .L_18)
.L_18:
        /*005c*/ 	.word	0x00000000
        /*0060*/ 	.short	0x0000
        /*0062*/ 	.short	0x0000
        /*0064*/ 	.byte	0x00, 0xf5, 0x21, 0x00


	//----- nvinfo : EIATTR_SPARSE_MMA_MASK
	.align		4
.L_19:
        /*0068*/ 	.byte	0x03, 0x50
        /*006a*/ 	.short	0x0000


	//----- nvinfo : EIATTR_MAXREG_COUNT
	.align		4
        /*006c*/ 	.byte	0x03, 0x1b
        /*006e*/ 	.short	0x00ff


	//----- nvinfo : EIATTR_NUM_BARRIERS
	.align		4
        /*0070*/ 	.byte	0x02, 0x4c
        /*0072*/ 	.byte	0x01
	.zero		1


	//----- nvinfo : EIATTR_MERCURY_ISA_VERSION
	.align		4
        /*0074*/ 	.byte	0x03, 0x5f
        /*0076*/ 	.short	0x0101


	//----- nvinfo : EIATTR_VRC_CTA_INIT_COUNT
	.align		4
        /*0078*/ 	.byte	0x02, 0x4a
	.zero		1
	.zero		1


	//----- nvinfo : EIATTR_EXIT_INSTR_OFFSETS
	.align		4
        /*007c*/ 	.byte	0x04, 0x1c
        /*007e*/ 	.short	(.L_21 - .L_20)


	//   ....[0]....
.L_20:
        /*0080*/ 	.word	0x00000e90


	//----- nvinfo : EIATTR_CRS_STACK_SIZE
	.align		4
.L_21:
        /*0084*/ 	.byte	0x04, 0x1e
        /*0086*/ 	.short	(.L_23 - .L_22)
.L_22:
        /*0088*/ 	.word	0x00000000


	//----- nvinfo : EIATTR_CBANK_PARAM_SIZE
	.align		4
.L_23:
        /*008c*/ 	.byte	0x03, 0x19
        /*008e*/ 	.short	0x0028


	//----- nvinfo : EIATTR_PARAM_CBANK
	.align		4
        /*0090*/ 	.byte	0x04, 0x0a
        /*0092*/ 	.short	(.L_25 - .L_24)
	.align		4
.L_24:
        /*0094*/ 	.word	index@(.nv.constant0._Z18vector_dot_productPdS_S_S_ii)
        /*0098*/ 	.short	0x0380
        /*009a*/ 	.short	0x0028


	//----- nvinfo : EIATTR_SW_WAR
	.align		4
.L_25:
        /*009c*/ 	.byte	0x04, 0x36
        /*009e*/ 	.short	(.L_27 - .L_26)
.L_26:
        /*00a0*/ 	.word	0x00000008
.L_27:


//--------------------- .nv.callgraph             --------------------------
	.section	.nv.callgraph,"",@"SHT_CUDA_CALLGRAPH"
	.align	4
	.sectionentsize	8
	.align		4
        /*0000*/ 	.word	0x00000000
	.align		4
        /*0004*/ 	.word	0xffffffff
	.align		4
        /*0008*/ 	.word	0x00000000
	.align		4
        /*000c*/ 	.word	0xfffffffe
	.align		4
        /*0010*/ 	.word	0x00000000
	.align		4
        /*0014*/ 	.word	0xfffffffd
	.align		4
        /*0018*/ 	.word	0x00000000
	.align		4
        /*001c*/ 	.word	0xfffffffc


//--------------------- .text._Z18vector_dot_productPdS_S_S_ii --------------------------
	.section	.text._Z18vector_dot_productPdS_S_S_ii,"ax",@progbits
	.align	128
        .global         _Z18vector_dot_productPdS_S_S_ii
        .type           _Z18vector_dot_productPdS_S_S_ii,@function
        .size           _Z18vector_dot_productPdS_S_S_ii,(.L_x_9 - _Z18vector_dot_productPdS_S_S_ii)
        .other          _Z18vector_dot_productPdS_S_S_ii,@"STO_CUDA_ENTRY STV_DEFAULT"
_Z18vector_dot_productPdS_S_S_ii:
.text._Z18vector_dot_productPdS_S_S_ii:
[----:B------:R-:W-:Y:S08]  /*0000*/  LDC R1, c[0x0][0x37c] ;  /* 0x0000df00ff017b82 */ /* 0x000ff00000000800 */
[----:B------:R-:W0:Y:S01]  /*0010*/  LDC.64 R6, c[0x0][0x3a0] ;  /* 0x0000e800ff067b82 */ /* 0x000e220000000a00 */
[----:B------:R-:W-:Y:S01]  /*0020*/  BSSY.RECONVERGENT B0, `(.L_x_0) ;  /* 0x00000e5000007945 */ /* 0x000fe20003800200 */
[----:B0-----:R-:W-:-:S04]  /*0030*/  IABS R5, R7 ;  /* 0x0000000700057213 */ /* 0x001fc80000000000 */
[----:B------:R-:W0:Y:S08]  /*0040*/  I2F.RP R0, R5 ;  /* 0x0000000500007306 */ /* 0x000e300000209400 */
[----:B0-----:R-:W0:Y:S02]  /*0050*/  MUFU.RCP R0, R0 ;  /* 0x0000000000007308 */ /* 0x001e240000001000 */
[----:B0-----:R-:W-:-:S06]  /*0060*/  VIADD R2, R0, 0xffffffe ;  /* 0x0ffffffe00027836 */ /* 0x001fcc0000000000 */
[----:B------:R0:W1:Y:S02]  /*0070*/  F2I.FTZ.U32.TRUNC.NTZ R3, R2 ;  /* 0x0000000200037305 */ /* 0x000064000021f000 */
[----:B0-----:R-:W-:Y:S02]  /*0080*/  HFMA2 R2, -RZ, RZ, 0, 0 ;  /* 0x00000000ff027431 */ /* 0x001fe400000001ff */
[----:B-1----:R-:W-:-:S04]  /*0090*/  IMAD.MOV R4, RZ, RZ, -R3 ;  /* 0x000000ffff047224 */ /* 0x002fc800078e0a03 */
[----:B------:R-:W-:Y:S01]  /*00a0*/  IMAD R9, R4, R5, RZ ;  /* 0x0000000504097224 */ /* 0x000fe200078e02ff */
[----:B------:R-:W-:-:S03]  /*00b0*/  IABS R4, R6 ;  /* 0x0000000600047213 */ /* 0x000fc60000000000 */
[----:B------:R-:W-:Y:S01]  /*00c0*/  IMAD.HI.U32 R3, R3, R9, R2 ;  /* 0x0000000903037227 */ /* 0x000fe200078e0002 */
[----:B------:R-:W-:-:S04]  /*00d0*/  LOP3.LUT R2, R6, R7, RZ, 0x3c, !PT ;  /* 0x0000000706027212 */ /* 0x000fc800078e3cff */
[----:B------:R-:W-:Y:S01]  /*00e0*/  ISETP.GE.AND P1, PT, R2, RZ, PT ;  /* 0x000000ff0200720c */ /* 0x000fe20003f26270 */
[----:B------:R-:W-:-:S04]  /*00f0*/  IMAD.HI.U32 R3, R3, R4, RZ ;  /* 0x0000000403037227 */ /* 0x000fc800078e00ff */
[----:B------:R-:W-:-:S04]  /*0100*/  IMAD.MOV R0, RZ, RZ, -R3 ;  /* 0x000000ffff007224 */ /* 0x000fc800078e0a03 */
[----:B------:R-:W-:-:S05]  /*0110*/  IMAD R0, R5, R0, R4 ;  /* 0x0000000005007224 */ /* 0x000fca00078e0204 */
[----:B------:R-:W-:-:S13]  /*0120*/  ISETP.GT.U32.AND P2, PT, R5, R0, PT ;  /* 0x000000000500720c */ /* 0x000fda0003f44070 */
[----:B------:R-:W-:Y:S01]  /*0130*/  @!P2 IMAD.IADD R0, R0, 0x1, -R5 ;  /* 0x000000010000a824 */ /* 0x000fe200078e0a05 */
[----:B------:R-:W-:Y:S02]  /*0140*/  @!P2 IADD3 R3, PT, PT, R3, 0x1, RZ ;  /* 0x000000010303a810 */ /* 0x000fe40007ffe0ff */
[----:B------:R-:W-:Y:S02]  /*0150*/  ISETP.NE.AND P2, PT, R7, RZ, PT ;  /* 0x000000ff0700720c */ /* 0x000fe40003f45270 */
[----:B------:R-:W-:Y:S02]  /*0160*/  ISETP.GE.U32.AND P0, PT, R0, R5, PT ;  /* 0x000000050000720c */ /* 0x000fe40003f06070 */
[----:B------:R-:W0:Y:S11]  /*0170*/  S2R R0, SR_TID.X ;  /* 0x0000000000007919 */ /* 0x000e360000002100 */
[----:B------:R-:W-:Y:S01]  /*0180*/  @P0 VIADD R3, R3, 0x1 ;  /* 0x0000000103030836 */ /* 0x000fe20000000000 */
[----:B------:R-:W-:-:S03]  /*0190*/  ISETP.GE.AND P0, PT, R6, 0x1, PT ;  /* 0x000000010600780c */ /* 0x000fc60003f06270 */
[----:B------:R-:W-:Y:S01]  /*01a0*/  @!P1 IMAD.MOV R3, RZ, RZ, -R3 ;  /* 0x000000ffff039224 */ /* 0x000fe200078e0a03 */
[----:B------:R-:W-:-:S04]  /*01b0*/  @!P2 LOP3.LUT R3, RZ, R7, RZ, 0x33, !PT ;  /* 0x00000007ff03a212 */ /* 0x000fc800078e33ff */
[----:B------:R-:W-:-:S05]  /*01c0*/  IADD3 R2, PT, PT, -R3, RZ, RZ ;  /* 0x000000ff03027210 */ /* 0x000fca0007ffe1ff */
[----:B------:R-:W-:Y:S02]  /*01d0*/  IMAD R7, R7, R2, R6 ;  /* 0x0000000207077224 */ /* 0x000fe400078e0206 */
[----:B0-----:R-:W-:-:S04]  /*01e0*/  IMAD R0, R3, R0, RZ ;  /* 0x0000000003007224 */ /* 0x001fc800078e02ff */
[----:B------:R-:W-:Y:S01]  /*01f0*/  IMAD.IADD R2, R7, 0x1, R0 ;  /* 0x0000000107027824 */ /* 0x000fe200078e0200 */
[----:B------:R-:W-:-:S03]  /*0200*/  ISETP.NE.AND P1, PT, R0, RZ, PT ;  /* 0x000000ff0000720c */ /* 0x000fc60003f25270 */
[----:B------:R-:W-:Y:S01]  /*0210*/  IMAD.IADD R0, R3, 0x1, R2 ;  /* 0x0000000103007824 */ /* 0x000fe200078e0202 */
[----:B------:R-:W-:-:S04]  /*0220*/  SEL R3, R2, RZ, P1 ;  /* 0x000000ff02037207 */ /* 0x000fc80000800000 */
[----:B------:R-:W-:-:S13]  /*0230*/  ISETP.GE.OR P0, PT, R3, R0, !P0 ;  /* 0x000000000300720c */ /* 0x000fda0004706670 */
[----:B------:R-:W-:Y:S05]  /*0240*/  @P0 BRA `(.L_x_1) ;  /* 0x0000000c00080947 */ /* 0x000fea0003800000 */
[----:B------:R-:W0:Y:S01]  /*0250*/  LDC.64 R16, c[0x0][0x380] ;  /* 0x0000e000ff107b82 */ /* 0x000e220000000a00 */
[C---:B------:R-:W-:Y:S01]  /*0260*/  LOP3.LUT R5, R6.reuse, 0x7ffffff8, RZ, 0xc0, !PT ;  /* 0x7ffffff806057812 */ /* 0x040fe200078ec0ff */
[----:B------:R-:W-:Y:S01]  /*0270*/  IMAD.MOV.U32 R8, RZ, RZ, R3 ;  /* 0x000000ffff087224 */ /* 0x000fe200078e0003 */
[C---:B------:R-:W-:Y:S02]  /*0280*/  LOP3.LUT R2, R6.reuse, 0x7, RZ, 0xc0, !PT ;  /* 0x0000000706027812 */ /* 0x040fe400078ec0ff */
[C---:B------:R-:W-:Y:S02]  /*0290*/  LOP3.LUT R4, R6.reuse, 0x3, RZ, 0xc0, !PT ;  /* 0x0000000306047812 */ /* 0x040fe400078ec0ff */
[----:B------:R-:W-:Y:S01]  /*02a0*/  SHF.L.U32 R6, R6, 0x3, RZ ;  /* 0x0000000306067819 */ /* 0x000fe200000006ff */
[----:B------:R-:W1:Y:S01]  /*02b0*/  LDC.64 R18, c[0x0][0x358] ;  /* 0x0000d600ff127b82 */ /* 0x000e620000000a00 */
[----:B------:R-:W-:Y:S02]  /*02c0*/  MOV R7, RZ ;  /* 0x000000ff00077202 */ /* 0x000fe40000000f00 */
[----:B------:R-:W-:-:S02]  /*02d0*/  IADD3 R9, PT, PT, -R5, RZ, RZ ;  /* 0x000000ff05097210 */ /* 0x000fc40007ffe1ff */
[----:B0-----:R-:W-:-:S05]  /*02e0*/  IADD3 R16, P0, PT, R16, 0x20, RZ ;  /* 0x0000002010107810 */ /* 0x001fca0007f1e0ff */
[----:B------:R-:W-:-:S08]  /*02f0*/  IMAD.X R17, RZ, RZ, R17, P0 ;  /* 0x000000ffff117224 */ /* 0x000fd000000e0611 */
.L_x_7:
[----:B0-----:R-:W0:Y:S01]  /*0300*/  LDCU UR4, c[0x0][0x3a0] ;  /* 0x00007400ff0477ac */ /* 0x001e220008000800 */
[----:B------:R-:W-:Y:S01]  /*0310*/  MOV R11, RZ ;  /* 0x000000ff000b7202 */ /* 0x000fe20000000f00 */
[C---:B0-----:R-:W-:Y:S02]  /*0320*/  IMAD R10, R3.reuse, UR4, RZ ;  /* 0x00000004030a7c24 */ /* 0x041fe4000f8e02ff */
[----:B------:R-:W-:-:S05]  /*0330*/  VIADD R3, R3, 0x1 ;  /* 0x0000000103037836 */ /* 0x000fca0000000000 */
[----:B--2---:R-:W-:-:S13]  /*0340*/  ISETP.GE.AND P0, PT, R3, R0, PT ;  /* 0x000000000300720c */ /* 0x004fda0003f06270 */
.L_x_6:
[----:B0-----:R-:W0:Y:S01]  /*0350*/  LDC R12, c[0x0][0x3a0] ;  /* 0x0000e800ff0c7b82 */ /* 0x001e220000000800 */
[----:B------:R-:W-:Y:S02]  /*0360*/  HFMA2 R13, -RZ, RZ, 0, 0 ;  /* 0x00000000ff0d7431 */ /* 0x000fe400000001ff */
[----:B--2---:R-:W-:Y:S01]  /*0370*/  IMAD.MOV.U32 R38, RZ, RZ, RZ ;  /* 0x000000ffff267224 */ /* 0x004fe200078e00ff */
[----:B0-----:R-:W-:-:S13]  /*0380*/  ISETP.GE.U32.AND P1, PT, R12, 0x8, PT ;  /* 0x000000080c00780c */ /* 0x001fda0003f26070 */
[----:B------:R-:W-:Y:S05]  /*0390*/  @!P1 BRA `(.L_x_2) ;  /* 0x0000000400349947 */ /* 0x000fea0003800000 */
[----:B------:R-:W0:Y:S01]  /*03a0*/  LDC.64 R14, c[0x0][0x388] ;  /* 0x0000e200ff0e7b82 */ /* 0x000e220000000a00 */
[----:B------:R-:W-:Y:S01]  /*03b0*/  IMAD.IADD R36, R11, 0x1, R12 ;  /* 0x000000010b247824 */ /* 0x000fe200078e020c */
[C---:B------:R-:W-:Y:S01]  /*03c0*/  LEA R13, R12.reuse, R11, 0x1 ;  /* 0x0000000b0c0d7211 */ /* 0x040fe200078e08ff */
[C-C-:B------:R-:W-:Y:S01]  /*03d0*/  IMAD R35, R12.reuse, 0x3, R11.reuse ;  /* 0x000000030c237824 */ /* 0x140fe200078e020b */
[----:B------:R-:W-:Y:S01]  /*03e0*/  MOV R38, RZ ;  /* 0x000000ff00267202 */ /* 0x000fe20000000f00 */
[C-C-:B------:R-:W-:Y:S01]  /*03f0*/  IMAD R37, R12.reuse, 0x4, R11.reuse ;  /* 0x000000040c257824 */ /* 0x140fe200078e020b */
[----:B------:R-:W-:Y:S01]  /*0400*/  MOV R34, R9 ;  /* 0x0000000900227202 */ /* 0x000fe20000000f00 */
[C-C-:B------:R-:W-:Y:S02]  /*0410*/  IMAD R39, R12.reuse, 0x5, R11.reuse ;  /* 0x000000050c277824 */ /* 0x140fe400078e020b */
[C-C-:B------:R-:W-:Y:S02]  /*0420*/  IMAD R41, R12.reuse, 0x6, R11.reuse ;  /* 0x000000060c297824 */ /* 0x140fe400078e020b */
[----:B------:R-:W-:-:S02]  /*0430*/  IMAD R43, R12, 0x7, R11 ;  /* 0x000000070c2b7824 */ /* 0x000fc400078e020b */
[----:B------:R-:W-:Y:S02]  /*0440*/  IMAD.MOV.U32 R45, RZ, RZ, R10 ;  /* 0x000000ffff2d7224 */ /* 0x000fe400078e000a */
[----:B0-----:R-:W-:-:S07]  /*0450*/  IMAD.WIDE.U32 R20, R11, 0x8, R14 ;  /* 0x000000080b147825 */ /* 0x001fce00078e000e */
.L_x_3:
[C---:B-1----:R-:W-:Y:S01]  /*0460*/  R2UR UR6, R18.reuse ;  /* 0x00000000120672ca */ /* 0x042fe200000e0000 */
[----:B------:R-:W-:Y:S01]  /*0470*/  IMAD.WIDE R22, R45, 0x8, R16 ;  /* 0x000000082d167825 */ /* 0x000fe200078e0210 */
[C---:B------:R-:W-:Y:S02]  /*0480*/  R2UR UR7, R19.reuse ;  /* 0x00000000130772ca */ /* 0x040fe400000e0000 */
[----:B------:R-:W-:Y:S02]  /*0490*/  R2UR UR4, R18 ;  /* 0x00000000120472ca */ /* 0x000fe400000e0000 */
[----:B------:R-:W-:-:S09]  /*04a0*/  R2UR UR5, R19 ;  /* 0x00000000130572ca */ /* 0x000fd200000e0000 */
[----:B--2---:R-:W2:Y:S04]  /*04b0*/  LDG.E.64 R26, desc[UR6][R20.64] ;  /* 0x00000006141a7981 */ /* 0x004ea8000c1e1b00 */
[----:B0-----:R-:W2:Y:S01]  /*04c0*/  LDG.E.64 R28, desc[UR4][R22.64+-0x20] ;  /* 0xffffe004161c7981 */ /* 0x001ea2000c1e1b00 */
[----:B------:R-:W-:-:S03]  /*04d0*/  IMAD.WIDE.U32 R30, R36, 0x8, R14 ;  /* 0x00000008241e7825 */ /* 0x000fc600078e000e */
[----:B------:R-:W3:Y:S04]  /*04e0*/  LDG.E.64 R24, desc[UR4][R22.64+-0x18] ;  /* 0xffffe80416187981 */ /* 0x000ee8000c1e1b00 */
[----:B------:R-:W3:Y:S01]  /*04f0*/  LDG.E.64 R30, desc[UR6][R30.64] ;  /* 0x000000061e1e7981 */ /* 0x000ee2000c1e1b00 */
[----:B------:R-:W2:Y:S02]  /*0500*/  F2F.F64.F32 R32, R38 ;  /* 0x0000002600207310 */ /* 0x000ea40000201800 */
[----:B--2---:R-:W-:Y:S01]  /*0510*/  DFMA R28, R28, R26, R32 ;  /* 0x0000001a1c1c722b */ /* 0x004fe20000000020 */
[----:B------:R-:W-:-:S05]  /*0520*/  IMAD.WIDE.U32 R26, R13, 0x8, R14 ;  /* 0x000000080d1a7825 */ /* 0x000fca00078e000e */
[----:B------:R0:W1:Y:S01]  /*0530*/  F2F.F32.F64 R40, R28 ;  /* 0x0000001c00287310 */ /* 0x0000620000301000 */
[----:B------:R-:W2:Y:S04]  /*0540*/  LDG.E.64 R26, desc[UR6][R26.64] ;  /* 0x000000061a1a7981 */ /* 0x000ea8000c1e1b00 */
[----:B0-----:R-:W2:Y:S03]  /*0550*/  LDG.E.64 R28, desc[UR4][R22.64+-0x10] ;  /* 0xfffff004161c7981 */ /* 0x001ea6000c1e1b00 */
[----:B-1----:R-:W3:Y:S02]  /*0560*/  F2F.F64.F32 R32, R40 ;  /* 0x0000002800207310 */ /* 0x002ee40000201800 */
[----:B---3--:R-:W-:Y:S01]  /*0570*/  DFMA R30, R24, R30, R32 ;  /* 0x0000001e181e722b */ /* 0x008fe20000000020 */
[--C-:B------:R-:W-:Y:S01]  /*0580*/  IMAD.WIDE.U32 R32, R35, 0x8, R14.reuse ;  /* 0x0000000823207825 */ /* 0x100fe200078e000e */
[----:B------:R-:W3:Y:S05]  /*0590*/  LDG.E.64 R24, desc[UR4][R22.64+-0x8] ;  /* 0xfffff80416187981 */ /* 0x000eea000c1e1b00 */
[----:B------:R-:W3:Y:S01]  /*05a0*/  LDG.E.64 R32, desc[UR6][R32.64] ;  /* 0x0000000620207981 */ /* 0x000ee2000c1e1b00 */
[----:B------:R-:W0:Y:S08]  /*05b0*/  F2F.F32.F64 R38, R30 ;  /* 0x0000001e00267310 */ /* 0x000e300000301000 */
[----:B0-----:R-:W2:Y:S02]  /*05c0*/  F2F.F64.F32 R30, R38 ;  /* 0x00000026001e7310 */ /* 0x001ea40000201800 */
[----:B--2---:R-:W-:Y:S01]  /*05d0*/  DFMA R26, R28, R26, R30 ;  /* 0x0000001a1c1a722b */ /* 0x004fe2000000001e */
[--C-:B------:R-:W-:Y:S01]  /*05e0*/  IMAD.WIDE.U32 R28, R37, 0x8, R14.reuse ;  /* 0x00000008251c7825 */ /* 0x100fe200078e000e */
[----:B------:R-:W2:Y:S05]  /*05f0*/  LDG.E.64 R30, desc[UR4][R22.64] ;  /* 0x00000004161e7981 */ /* 0x000eaa000c1e1b00 */
[----:B------:R-:W2:Y:S01]  /*0600*/  LDG.E.64 R28, desc[UR6][R28.64] ;  /* 0x000000061c1c7981 */ /* 0x000ea2000c1e1b00 */
[----:B------:R-:W0:Y:S08]  /*0610*/  F2F.F32.F64 R40, R26 ;  /* 0x0000001a00287310 */ /* 0x000e300000301000 */
[----:B0-----:R-:W3:Y:S02]  /*0620*/  F2F.F64.F32 R26, R40 ;  /* 0x00000028001a7310 */ /* 0x001ee40000201800 */
[----:B---3--:R-:W-:Y:S01]  /*0630*/  DFMA R32, R24, R32, R26 ;  /* 0x000000201820722b */ /* 0x008fe2000000001a */
[--C-:B------:R-:W-:Y:S01]  /*0640*/  IMAD.WIDE.U32 R24, R39, 0x8, R14.reuse ;  /* 0x0000000827187825 */ /* 0x100fe200078e000e */
[----:B------:R-:W3:Y:S05]  /*0650*/  LDG.E.64 R26, desc[UR4][R22.64+0x8] ;  /* 0x00000804161a7981 */ /* 0x000eea000c1e1b00 */
[----:B------:R-:W3:Y:S01]  /*0660*/  LDG.E.64 R24, desc[UR6][R24.64] ;  /* 0x0000000618187981 */ /* 0x000ee2000c1e1b00 */
[----:B------:R-:W0:Y:S08]  /*0670*/  F2F.F32.F64 R38, R32 ;  /* 0x0000002000267310 */ /* 0x000e300000301000 */
[----:B0-----:R-:W2:Y:S02]  /*0680*/  F2F.F64.F32 R32, R38 ;  /* 0x0000002600207310 */ /* 0x001ea40000201800 */
[----:B--2---:R-:W-:Y:S01]  /*0690*/  DFMA R30, R30, R28, R32 ;  /* 0x0000001c1e1e722b */ /* 0x004fe20000000020 */
[----:B------:R-:W-:-:S05]  /*06a0*/  IMAD.WIDE.U32 R28, R41, 0x8, R14 ;  /* 0x00000008291c7825 */ /* 0x000fca00078e000e */
[----:B------:R0:W1:Y:S01]  /*06b0*/  F2F.F32.F64 R40, R30 ;  /* 0x0000001e00287310 */ /* 0x0000620000301000 */
[----:B------:R-:W2:Y:S04]  /*06c0*/  LDG.E.64 R28, desc[UR6][R28.64] ;  /* 0x000000061c1c7981 */ /* 0x000ea8000c1e1b00 */
[----:B0-----:R-:W2:Y:S03]  /*06d0*/  LDG.E.64 R30, desc[UR4][R22.64+0x10] ;  /* 0x00001004161e7981 */ /* 0x001ea6000c1e1b00 */
[----:B-1----:R-:W3:Y:S02]  /*06e0*/  F2F.F64.F32 R32, R40 ;  /* 0x0000002800207310 */ /* 0x002ee40000201800 */
[----:B---3--:R-:W-:Y:S01]  /*06f0*/  DFMA R26, R26, R24, R32 ;  /* 0x000000181a1a722b */ /* 0x008fe20000000020 */
[----:B------:R-:W-:Y:S01]  /*0700*/  IMAD.WIDE.U32 R24, R43, 0x8, R14 ;  /* 0x000000082b187825 */ /* 0x000fe200078e000e */
[----:B------:R-:W3:Y:S05]  /*0710*/  LDG.E.64 R32, desc[UR4][R22.64+0x18] ;  /* 0x0000180416207981 */ /* 0x000eea000c1e1b00 */
[----:B------:R-:W3:Y:S03]  /*0720*/  LDG.E.64 R24, desc[UR6][R24.64] ;  /* 0x0000000618187981 */ /* 0x000ee6000c1e1b00 */
[----:B------:R-:W0:Y:S08]  /*0730*/  F2F.F32.F64 R26, R26 ;  /* 0x0000001a001a7310 */ /* 0x000e300000301000 */
[----:B0-----:R-:W2:Y:S01]  /*0740*/  F2F.F64.F32 R26, R26 ;  /* 0x0000001a001a7310 */ /* 0x001ea20000201800 */
[----:B------:R-:W-:-:S05]  /*0750*/  VIADD R34, R34, 0x8 ;  /* 0x0000000822227836 */ /* 0x000fca0000000000 */
[----:B------:R-:W-:Y:S01]  /*0760*/  ISETP.NE.AND P1, PT, R34, RZ, PT ;  /* 0x000000ff2200720c */ /* 0x000fe20003f25270 */
[C---:B------:R-:W-:Y:S01]  /*0770*/  IMAD.IADD R13, R6.reuse, 0x1, R13 ;  /* 0x00000001060d7824 */ /* 0x040fe200078e020d */
[C---:B------:R-:W-:Y:S01]  /*0780*/  IADD3 R36, PT, PT, R6.reuse, R36, RZ ;  /* 0x0000002406247210 */ /* 0x040fe20007ffe0ff */
[C---:B------:R-:W-:Y:S01]  /*0790*/  IMAD.IADD R37, R6.reuse, 0x1, R37 ;  /* 0x0000000106257824 */ /* 0x040fe200078e0225 */
[C---:B------:R-:W-:Y:S01]  /*07a0*/  IADD3 R35, PT, PT, R6.reuse, R35, RZ ;  /* 0x0000002306237210 */ /* 0x040fe20007ffe0ff */
[C---:B------:R-:W-:Y:S01]  /*07b0*/  IMAD.IADD R41, R6.reuse, 0x1, R41 ;  /* 0x0000000106297824 */ /* 0x040fe200078e0229 */
[C---:B------:R-:W-:Y:S01]  /*07c0*/  IADD3 R39, PT, PT, R6.reuse, R39, RZ ;  /* 0x0000002706277210 */ /* 0x040fe20007ffe0ff */
[----:B------:R-:W-:Y:S01]  /*07d0*/  VIADD R45, R45, 0x8 ;  /* 0x000000082d2d7836 */ /* 0x000fe20000000000 */
[C---:B------:R-:W-:Y:S01]  /*07e0*/  IADD3 R43, PT, PT, R6.reuse, R43, RZ ;  /* 0x0000002b062b7210 */ /* 0x040fe20007ffe0ff */
[----:B------:R-:W-:Y:S01]  /*07f0*/  IMAD.WIDE.U32 R20, R6, 0x8, R20 ;  /* 0x0000000806147825 */ /* 0x000fe200078e0014 */
[----:B--2---:R-:W-:-:S10]  /*0800*/  DFMA R30, R30, R28, R26 ;  /* 0x0000001c1e1e722b */ /* 0x004fd4000000001a */
[----:B------:R-:W0:Y:S08]  /*0810*/  F2F.F32.F64 R30, R30 ;  /* 0x0000001e001e7310 */ /* 0x000e300000301000 */
[----:B0-----:R-:W3:Y:S02]  /*0820*/  F2F.F64.F32 R28, R30 ;  /* 0x0000001e001c7310 */ /* 0x001ee40000201800 */
[----:B---3--:R-:W-:-:S06]  /*0830*/  DFMA R28, R32, R24, R28 ;  /* 0x00000018201c722b */ /* 0x008fcc000000001c */
[----:B------:R0:W2:Y:S01]  /*0840*/  F2F.F32.F64 R38, R28 ;  /* 0x0000001c00267310 */ /* 0x0000a20000301000 */
[----:B------:R-:W-:Y:S05]  /*0850*/  @P1 BRA `(.L_x_3) ;  /* 0xfffffffc00001947 */ /* 0x000fea000383ffff */
[----:B------:R-:W-:-:S07]  /*0860*/  MOV R13, R5 ;  /* 0x00000005000d7202 */ /* 0x000fce0000000f00 */
.L_x_2:
[----:B------:R-:W-:-:S13]  /*0870*/  ISETP.NE.AND P1, PT, R2, RZ, PT ;  /* 0x000000ff0200720c */ /* 0x000fda0003f25270 */
[----:B------:R-:W-:Y:S05]  /*0880*/  @!P1 BRA `(.L_x_4) ;  /* 0x0000000400489947 */ /* 0x000fea0003800000 */
[----:B------:R-:W-:Y:S01]  /*0890*/  VIADD R14, R2, 0xffffffff ;  /* 0xffffffff020e7836 */ /* 0x000fe20000000000 */
[----:B------:R-:W-:-:S04]  /*08a0*/  ISETP.NE.AND P2, PT, R4, RZ, PT ;  /* 0x000000ff0400720c */ /* 0x000fc80003f45270 */
[----:B------:R-:W-:-:S13]  /*08b0*/  ISETP.GE.U32.AND P1, PT, R14, 0x3, PT ;  /* 0x000000030e00780c */ /* 0x000fda0003f26070 */
[----:B------:R-:W-:Y:S05]  /*08c0*/  @!P1 BRA `(.L_x_5) ;  /* 0x0000000000949947 */ /* 0x000fea0003800000 */
[----:B------:R-:W3:Y:S01]  /*08d0*/  LDC.64 R14, c[0x0][0x388] ;  /* 0x0000e200ff0e7b82 */ /* 0x000ee20000000a00 */
[C---:B-1----:R-:W-:Y:S01]  /*08e0*/  R2UR UR4, R18.reuse ;  /* 0x00000000120472ca */ /* 0x042fe200000e0000 */
[----:B------:R-:W-:Y:S01]  /*08f0*/  IMAD R25, R13, R12, R11 ;  /* 0x0000000c0d197224 */ /* 0x000fe200078e020b */
[C---:B------:R-:W-:Y:S02]  /*0900*/  R2UR UR5, R19.reuse ;  /* 0x00000000130572ca */ /* 0x040fe400000e0000 */
[----:B------:R-:W-:Y:S02]  /*0910*/  R2UR UR6, R18 ;  /* 0x00000000120672ca */ /* 0x000fe400000e0000 */
[----:B------:R-:W-:Y:S01]  /*0920*/  R2UR UR7, R19 ;  /* 0x00000000130772ca */ /* 0x000fe200000e0000 */
[----:B------:R-:W1:Y:S01]  /*0930*/  LDC.64 R32, c[0x0][0x380] ;  /* 0x0000e000ff207b82 */ /* 0x000e620000000a00 */
[----:B------:R-:W-:Y:S01]  /*0940*/  IADD3 R21, PT, PT, R10, R13, RZ ;  /* 0x0000000d0a157210 */ /* 0x000fe20007ffe0ff */
[----:B---3--:R-:W-:-:S10]  /*0950*/  IMAD.WIDE.U32 R22, R25, 0x8, R14 ;  /* 0x0000000819167825 */ /* 0x008fd400078e000e */
[----:B------:R-:W3:Y:S01]  /*0960*/  LDG.E.64 R22, desc[UR6][R22.64] ;  /* 0x0000000616167981 */ /* 0x000ee2000c1e1b00 */
[----:B-1----:R-:W-:-:S05]  /*0970*/  IMAD.WIDE R32, R21, 0x8, R32 ;  /* 0x0000000815207825 */ /* 0x002fca00078e0220 */
[----:B------:R-:W3:Y:S01]  /*0980*/  LDG.E.64 R20, desc[UR4][R32.64] ;  /* 0x0000000420147981 */ /* 0x000ee2000c1e1b00 */
[----:B0-----:R-:W-:-:S03]  /*0990*/  IMAD.IADD R29, R25, 0x1, R12 ;  /* 0x00000001191d7824 */ /* 0x001fc600078e020c */
[----:B------:R-:W4:Y:S01]  /*09a0*/  LDG.E.64 R24, desc[UR4][R32.64+0x8] ;  /* 0x0000080420187981 */ /* 0x000f22000c1e1b00 */
[----:B------:R-:W-:-:S06]  /*09b0*/  IMAD.WIDE.U32 R26, R29, 0x8, R14 ;  /* 0x000000081d1a7825 */ /* 0x000fcc00078e000e */
[----:B------:R-:W4:Y:S01]  /*09c0*/  LDG.E.64 R26, desc[UR6][R26.64] ;  /* 0x000000061a1a7981 */ /* 0x000f22000c1e1b00 */
[----:B------:R-:W-:-:S03]  /*09d0*/  IADD3 R35, PT, PT, R29, R12, RZ ;  /* 0x0000000c1d237210 */ /* 0x000fc60007ffe0ff */
[----:B------:R-:W5:Y:S02]  /*09e0*/  LDG.E.64 R28, desc[UR4][R32.64+0x10] ;  /* 0x00001004201c7981 */ /* 0x000f64000c1e1b00 */
[----:B------:R-:W-:-:S06]  /*09f0*/  IMAD.WIDE.U32 R30, R35, 0x8, R14 ;  /* 0x00000008231e7825 */ /* 0x000fcc00078e000e */
[----:B------:R-:W5:Y:S01]  /*0a00*/  LDG.E.64 R30, desc[UR6][R30.64] ;  /* 0x000000061e1e7981 */ /* 0x000f62000c1e1b00 */
[----:B------:R-:W-:-:S04]  /*0a10*/  IMAD.IADD R35, R35, 0x1, R12 ;  /* 0x0000000123237824 */ /* 0x000fc800078e020c */
[----:B------:R-:W-:Y:S02]  /*0a20*/  IMAD.WIDE.U32 R14, R35, 0x8, R14 ;  /* 0x00000008230e7825 */ /* 0x000fe400078e000e */
[----:B------:R-:W5:Y:S04]  /*0a30*/  LDG.E.64 R34, desc[UR4][R32.64+0x18] ;  /* 0x0000180420227981 */ /* 0x000f68000c1e1b00 */
[----:B------:R-:W5:Y:S01]  /*0a40*/  LDG.E.64 R14, desc[UR6][R14.64] ;  /* 0x000000060e0e7981 */ /* 0x000f62000c1e1b00 */
[----:B--2---:R-:W3:Y:S01]  /*0a50*/  F2F.F64.F32 R38, R38 ;  /* 0x0000002600267310 */ /* 0x004ee20000201800 */
[----:B------:R-:W-:Y:S01]  /*0a60*/  IADD3 R13, PT, PT, R13, 0x4, RZ ;  /* 0x000000040d0d7810 */ /* 0x000fe20007ffe0ff */
[----:B---3--:R-:W-:-:S10]  /*0a70*/  DFMA R20, R20, R22, R38 ;  /* 0x000000161414722b */ /* 0x008fd40000000026 */
[----:B------:R-:W0:Y:S08]  /*0a80*/  F2F.F32.F64 R20, R20 ;  /* 0x0000001400147310 */ /* 0x000e300000301000 */
[----:B0-----:R-:W4:Y:S02]  /*0a90*/  F2F.F64.F32 R22, R20 ;  /* 0x0000001400167310 */ /* 0x001f240000201800 */
[----:B----4-:R-:W-:-:S10]  /*0aa0*/  DFMA R22, R24, R26, R22 ;  /* 0x0000001a1816722b */ /* 0x010fd40000000016 */
[----:B------:R-:W0:Y:S08]  /*0ab0*/  F2F.F32.F64 R22, R22 ;  /* 0x0000001600167310 */ /* 0x000e300000301000 */
[----:B0-----:R-:W5:Y:S02]  /*0ac0*/  F2F.F64.F32 R24, R22 ;  /* 0x0000001600187310 */ /* 0x001f640000201800 */
[----:B-----5:R-:W-:-:S10]  /*0ad0*/  DFMA R24, R28, R30, R24 ;  /* 0x0000001e1c18722b */ /* 0x020fd40000000018 */
[----:B------:R-:W0:Y:S08]  /*0ae0*/  F2F.F32.F64 R24, R24 ;  /* 0x0000001800187310 */ /* 0x000e300000301000 */
[----:B0-----:R-:W0:Y:S02]  /*0af0*/  F2F.F64.F32 R26, R24 ;  /* 0x00000018001a7310 */ /* 0x001e240000201800 */
[----:B0-----:R-:W-:-:S06]  /*0b00*/  DFMA R14, R34, R14, R26 ;  /* 0x0000000e220e722b */ /* 0x001fcc000000001a */
[----:B------:R3:W4:Y:S05]  /*0b10*/  F2F.F32.F64 R38, R14 ;  /* 0x0000000e00267310 */ /* 0x00072a0000301000 */
.L_x_5:
[----:B------:R-:W-:Y:S05]  /*0b20*/  @!P2 BRA `(.L_x_4) ;  /* 0x0000000000a0a947 */ /* 0x000fea0003800000 */
[----:B---3--:R-:W3:Y:S01]  /*0b30*/  LDC.64 R14, c[0x0][0x388] ;  /* 0x0000e200ff0e7b82 */ /* 0x008ee20000000a00 */
[----:B------:R-:W-:-:S07]  /*0b40*/  ISETP.NE.AND P1, PT, R4, 0x1, PT ;  /* 0x000000010400780c */ /* 0x000fce0003f25270 */
[----:B------:R-:W5:Y:S06]  /*0b50*/  LDC.64 R32, c[0x0][0x380] ;  /* 0x0000e000ff207b82 */ /* 0x000f6c0000000a00 */
[----:B-1----:R-:W-:Y:S01]  /*0b60*/  @P1 R2UR UR4, R18 ;  /* 0x00000000120412ca */ /* 0x002fe200000e0000 */
[----:B------:R-:W-:Y:S01]  /*0b70*/  @P1 IMAD R27, R13, R12, R11 ;  /* 0x0000000c0d1b1224 */ /* 0x000fe200078e020b */
[C---:B------:R-:W-:Y:S01]  /*0b80*/  @P1 R2UR UR5, R19.reuse ;  /* 0x00000000130512ca */ /* 0x040fe200000e0000 */
[----:B------:R-:W-:Y:S01]  /*0b90*/  @P1 IMAD.IADD R21, R10, 0x1, R13 ;  /* 0x000000010a151824 */ /* 0x000fe200078e020d */
[----:B------:R-:W-:Y:S01]  /*0ba0*/  @P1 R2UR UR6, R18 ;  /* 0x00000000120612ca */ /* 0x000fe200000e0000 */
[----:B0-----:R-:W0:Y:S01]  /*0bb0*/  LDC.64 R28, c[0x0][0x380] ;  /* 0x0000e000ff1c7b82 */ /* 0x001e220000000a00 */
[----:B------:R-:W-:Y:S01]  /*0bc0*/  @P1 R2UR UR7, R19 ;  /* 0x00000000130712ca */ /* 0x000fe200000e0000 */
[----:B---3--:R-:W-:-:S04]  /*0bd0*/  @P1 IMAD.WIDE.U32 R24, R27, 0x8, R14 ;  /* 0x000000081b181825 */ /* 0x008fc800078e000e */
[----:B-----5:R-:W-:-:S08]  /*0be0*/  @P1 IMAD.WIDE R32, R21, 0x8, R32 ;  /* 0x0000000815201825 */ /* 0x020fd000078e0220 */
[----:B------:R-:W3:Y:S04]  /*0bf0*/  @P1 LDG.E.64 R24, desc[UR6][R24.64] ;  /* 0x0000000618181981 */ /* 0x000ee8000c1e1b00 */
[----:B------:R-:W3:Y:S01]  /*0c00*/  @P1 LDG.E.64 R22, desc[UR4][R32.64] ;  /* 0x0000000420161981 */ /* 0x000ee2000c1e1b00 */
[----:B------:R-:W-:Y:S02]  /*0c10*/  @P1 IADD3 R21, PT, PT, R27, R12, RZ ;  /* 0x0000000c1b151210 */ /* 0x000fe40007ffe0ff */
[----:B------:R-:W1:Y:S03]  /*0c20*/  LDC.64 R26, c[0x0][0x388] ;  /* 0x0000e200ff1a7b82 */ /* 0x000e660000000a00 */
[----:B------:R-:W-:-:S02]  /*0c30*/  @P1 IMAD.WIDE.U32 R20, R21, 0x8, R14 ;  /* 0x0000000815141825 */ /* 0x000fc400078e000e */
[----:B------:R2:W5:Y:S04]  /*0c40*/  @P1 LDG.E.64 R14, desc[UR4][R32.64+0x8] ;  /* 0x00000804200e1981 */ /* 0x000568000c1e1b00 */
[----:B------:R-:W5:Y:S01]  /*0c50*/  @P1 LDG.E.64 R20, desc[UR6][R20.64] ;  /* 0x0000000614141981 */ /* 0x000f62000c1e1b00 */
[----:B------:R-:W-:Y:S01]  /*0c60*/  LOP3.LUT P2, RZ, R12, 0x1, RZ, 0xc0, !PT ;  /* 0x000000010cff7812 */ /* 0x000fe2000784c0ff */
[----:B------:R-:W-:-:S12]  /*0c70*/  @P1 VIADD R13, R13, 0x2 ;  /* 0x000000020d0d1836 */ /* 0x000fd80000000000 */
[C---:B------:R-:W-:Y:S02]  /*0c80*/  @P2 R2UR UR4, R18.reuse ;  /* 0x00000000120422ca */ /* 0x040fe400000e0000 */
[C---:B------:R-:W-:Y:S02]  /*0c90*/  @P2 R2UR UR5, R19.reuse ;  /* 0x00000000130522ca */ /* 0x040fe400000e0000 */
[----:B------:R-:W-:Y:S02]  /*0ca0*/  @P2 R2UR UR6, R18 ;  /* 0x00000000120622ca */ /* 0x000fe400000e0000 */
[----:B------:R-:W-:Y:S02]  /*0cb0*/  @P2 R2UR UR7, R19 ;  /* 0x00000000130722ca */ /* 0x000fe400000e0000 */
[----:B------:R-:W-:Y:S01]  /*0cc0*/  @P2 IADD3 R31, PT, PT, R10, R13, RZ ;  /* 0x0000000d0a1f2210 */ /* 0x000fe20007ffe0ff */
[----:B------:R-:W-:-:S04]  /*0cd0*/  @P2 IMAD R13, R13, R12, R11 ;  /* 0x0000000c0d0d2224 */ /* 0x000fc800078e020b */
[----:B0-----:R-:W-:-:S04]  /*0ce0*/  @P2 IMAD.WIDE R30, R31, 0x8, R28 ;  /* 0x000000081f1e2825 */ /* 0x001fc800078e021c */
[----:B-1----:R-:W-:Y:S02]  /*0cf0*/  @P2 IMAD.WIDE.U32 R28, R13, 0x8, R26 ;  /* 0x000000080d1c2825 */ /* 0x002fe400078e001a */
[----:B------:R-:W5:Y:S04]  /*0d00*/  @P2 LDG.E.64 R26, desc[UR4][R30.64] ;  /* 0x000000041e1a2981 */ /* 0x000f68000c1e1b00 */
[----:B------:R-:W5:Y:S01]  /*0d10*/  @P2 LDG.E.64 R28, desc[UR6][R28.64] ;  /* 0x000000061c1c2981 */ /* 0x000f62000c1e1b00 */
[----:B--2-4-:R-:W3:Y:S02]  /*0d20*/  @P1 F2F.F64.F32 R32, R38 ;  /* 0x0000002600201310 */ /* 0x014ee40000201800 */
[----:B---3--:R-:W-:-:S10]  /*0d30*/  @P1 DFMA R22, R22, R24, R32 ;  /* 0x000000181616122b */ /* 0x008fd40000000020 */
[----:B------:R-:W0:Y:S08]  /*0d40*/  @P1 F2F.F32.F64 R22, R22 ;  /* 0x0000001600161310 */ /* 0x000e300000301000 */
[----:B0-----:R-:W5:Y:S02]  /*0d50*/  @P1 F2F.F64.F32 R24, R22 ;  /* 0x0000001600181310 */ /* 0x001f640000201800 */
[----:B-----5:R-:W-:-:S06]  /*0d60*/  @P1 DFMA R14, R14, R20, R24 ;  /* 0x000000140e0e122b */ /* 0x020fcc0000000018 */
[----:B------:R-:W0:Y:S08]  /*0d70*/  @P1 F2F.F32.F64 R38, R14 ;  /* 0x0000000e00261310 */ /* 0x000e300000301000 */
[----:B0-----:R-:W0:Y:S02]  /*0d80*/  @P2 F2F.F64.F32 R20, R38 ;  /* 0x0000002600142310 */ /* 0x001e240000201800 */
[----:B0-----:R-:W-:-:S06]  /*0d90*/  @P2 DFMA R26, R26, R28, R20 ;  /* 0x0000001c1a1a222b */ /* 0x001fcc0000000014 */
[----:B------:R0:W1:Y:S05]  /*0da0*/  @P2 F2F.F32.F64 R38, R26 ;  /* 0x0000001a00262310 */ /* 0x00006a0000301000 */
.L_x_4:
[----:B---3--:R-:W3:Y:S01]  /*0db0*/  LDC.64 R14, c[0x0][0x398] ;  /* 0x0000e600ff0e7b82 */ /* 0x008ee20000000a00 */
[----:B------:R-:W-:Y:S01]  /*0dc0*/  VIADD R11, R11, 0x1 ;  /* 0x000000010b0b7836 */ /* 0x000fe20000000000 */
[----:B-12-4-:R-:W1:Y:S01]  /*0dd0*/  F2F.F64.F32 R38, R38 ;  /* 0x0000002600267310 */ /* 0x016e620000201800 */
[----:B------:R-:W-:Y:S01]  /*0de0*/  R2UR UR4, R18 ;  /* 0x00000000120472ca */ /* 0x000fe200000e0000 */
[-C--:B------:R-:W-:Y:S01]  /*0df0*/  IMAD R13, R8, R12.reuse, R7 ;  /* 0x0000000c080d7224 */ /* 0x080fe200078e0207 */
[----:B------:R-:W-:Y:S02]  /*0e00*/  R2UR UR5, R19 ;  /* 0x00000000130572ca */ /* 0x000fe400000e0000 */
[----:B------:R-:W-:Y:S02]  /*0e10*/  ISETP.NE.AND P1, PT, R11, R12, PT ;  /* 0x0000000c0b00720c */ /* 0x000fe40003f25270 */
[----:B------:R-:W-:Y:S01]  /*0e20*/  IADD3 R7, PT, PT, R7, 0x1, RZ ;  /* 0x0000000107077810 */ /* 0x000fe20007ffe0ff */
[----:B---3--:R-:W-:-:S08]  /*0e30*/  IMAD.WIDE R14, R13, 0x8, R14 ;  /* 0x000000080d0e7825 */ /* 0x008fd000078e020e */
[----:B-1----:R2:W-:Y:S02]  /*0e40*/  STG.E.64 desc[UR4][R14.64], R38 ;  /* 0x000000260e007986 */ /* 0x0025e4000c101b04 */
[----:B------:R-:W-:Y:S05]  /*0e50*/  @P1 BRA `(.L_x_6) ;  /* 0xfffffff4003c1947 */ /* 0x000fea000383ffff */
[----:B------:R-:W-:Y:S05]  /*0e60*/  @!P0 BRA `(.L_x_7) ;  /* 0xfffffff400248947 */ /* 0x000fea000383ffff */
.L_x_1:
[----:B------:R-:W-:Y:S05]  /*0e70*/  BSYNC.RECONVERGENT B0 ;  /* 0x0000000000007941 */ /* 0x000fea0003800200 */
.L_x_0:
[----:B------:R-:W-:Y:S06]  /*0e80*/  BAR.SYNC.DEFER_BLOCKING 0x0 ;  /* 0x0000000000007b1d */ /* 0x000fec0000010000 */
[----:B------:R-:W-:Y:S05]  /*0e90*/  EXIT ;  /* 0x000000000000794d */ /* 0x000fea0003800000 */
.L_x_8:
[----:B------:R-:W-:-:S00]  /*0ea0*/  BRA `(.L_x_8) ;  /* 0xfffffffc00fc7947 */ /* 0x000fc0000383ffff */
[----:B------:R-:W-:-:S00]  /*0eb0*/  NOP ;  /* 0x0000000000007918 */ /* 0x000fc00000000000 */
        /* <DEDUP_REMOVED lines=12> */
.L_x_9:


//--------------------- .nv.shared.reserved.0     --------------------------
	.section	.nv.shared.reserved.0,"aw",@nobits
	.weak		__nv_reservedSMEM_offset_0_alias
	.size		__nv_reservedSMEM_offset_0_alias, 0, 64
	.other		__nv_reservedSMEM_offset_0_alias,@"STO_CUDA_RESERVED_SHARED STV_DEFAULT"
__nv_reservedSMEM_offset_0_alias:
	.zero		0
	.zero		64


//--------------------- .nv.constant0._Z18vector_dot_productPdS_S_S_ii --------------------------
	.section	.nv.constant0._Z18vector_dot_productPdS_S_S_ii,"a",@progbits
	.sectionflags	@""
	.align	4
.nv.constant0._Z18vector_dot_productPdS_S_S_ii:
	.zero		936


//--------------------- SYMBOLS --------------------------

	.type		.nv.reservedSmem.offset0,@object
	.size		.nv.reservedSmem.offset0,0x4
